	.headerflags	@"EF_CUDA_TEXMODE_UNIFIED EF_CUDA_64BIT_ADDRESS EF_CUDA_ACCELERATORS EF_CUDA_SM90 EF_CUDA_VIRTUAL_SM(EF_CUDA_SM90)"
	.elftype	@"ET_EXEC"


//--------------------- .nv.info                  --------------------------
	.section	.nv.info,"",@"SHT_CUDA_INFO"
	.align	4


	//----- nvinfo : EIATTR_REGCOUNT
	.align		4
        /*0000*/ 	.byte	0x04, 0x2f
        /*0002*/ 	.short	(.L_3 - .L_2)
	.align		4
.L_2:
        /*0004*/ 	.word	index@(triton_poi_fused__native_batch_norm_legit_no_training_add_relu_21)
        /*0008*/ 	.word	0x00000020


	//----- nvinfo : EIATTR_MIN_STACK_SIZE
	.align		4
.L_3:
        /*000c*/ 	.byte	0x04, 0x12
        /*000e*/ 	.short	(.L_5 - .L_4)
	.align		4
.L_4:
        /*0010*/ 	.word	index@(triton_poi_fused__native_batch_norm_legit_no_training_add_relu_21)
        /*0014*/ 	.word	0x00000000


	//----- nvinfo : EIATTR_FRAME_SIZE
	.align		4
.L_5:
        /*0018*/ 	.byte	0x04, 0x11
        /*001a*/ 	.short	(.L_7 - .L_6)
	.align		4
.L_6:
        /*001c*/ 	.word	index@(triton_poi_fused__native_batch_norm_legit_no_training_add_relu_21)
        /*0020*/ 	.word	0x00000000


	//----- nvinfo : EIATTR_MIN_STACK_SIZE
	.align		4
.L_7:
        /*0024*/ 	.byte	0x04, 0x12
        /*0026*/ 	.short	(.L_9 - .L_8)
	.align		4
.L_8:
        /*0028*/ 	.word	index@(triton_poi_fused__native_batch_norm_legit_no_training_add_relu_21)
        /*002c*/ 	.word	0x00000000
.L_9:


//--------------------- .nv.info.triton_poi_fused__native_batch_norm_legit_no_training_add_relu_21 --------------------------
	.section	.nv.info.triton_poi_fused__native_batch_norm_legit_no_training_add_relu_21,"",@"SHT_CUDA_INFO"
	.sectionflags	@""
	.align	4


	//----- nvinfo : EIATTR_CUDA_API_VERSION
	.align		4
        /*0000*/ 	.byte	0x04, 0x37
        /*0002*/ 	.short	(.L_11 - .L_10)
.L_10:
        /*0004*/ 	.word	0x0000007c


	//----- nvinfo : EIATTR_KPARAM_INFO
	.align		4
.L_11:
        /*0008*/ 	.byte	0x04, 0x17
        /*000a*/ 	.short	(.L_13 - .L_12)
.L_12:
        /*000c*/ 	.word	0x00000000
        /*0010*/ 	.short	0x000b
        /*0012*/ 	.short	0x0058
        /*0014*/ 	.byte	0x00, 0xf0, 0x11, 0x00


	//----- nvinfo : EIATTR_KPARAM_INFO
	.align		4
.L_13:
        /*0018*/ 	.byte	0x04, 0x17
        /*001a*/ 	.short	(.L_15 - .L_14)
.L_14:
        /*001c*/ 	.word	0x00000000
        /*0020*/ 	.short	0x000a
        /*0022*/ 	.short	0x0050
        /*0024*/ 	.byte	0x00, 0xf4, 0x21, 0x00


	//----- nvinfo : EIATTR_KPARAM_INFO
	.align		4
.L_15:
        /*0028*/ 	.byte	0x04, 0x17
        /*002a*/ 	.short	(.L_17 - .L_16)
.L_16:
        /*002c*/ 	.word	0x00000000
        /*0030*/ 	.short	0x0009
        /*0032*/ 	.short	0x0048
        /*0034*/ 	.byte	0x00, 0xf4, 0x21, 0x00


	//----- nvinfo : EIATTR_KPARAM_INFO
	.align		4
.L_17:
        /*0038*/ 	.byte	0x04, 0x17
        /*003a*/ 	.short	(.L_19 - .L_18)
.L_18:
        /*003c*/ 	.word	0x00000000
        /*0040*/ 	.short	0x0008
        /*0042*/ 	.short	0x0040
        /*0044*/ 	.byte	0x00, 0xf4, 0x21, 0x00


	//----- nvinfo : EIATTR_KPARAM_INFO
	.align		4
.L_19:
        /*0048*/ 	.byte	0x04, 0x17
        /*004a*/ 	.short	(.L_21 - .L_20)
.L_20:
        /*004c*/ 	.word	0x00000000
        /*0050*/ 	.short	0x0007
        /*0052*/ 	.short	0x0038
        /*0054*/ 	.byte	0x00, 0xf4, 0x21, 0x00


	//----- nvinfo : EIATTR_KPARAM_INFO
	.align		4
.L_21:
        /*0058*/ 	.byte	0x04, 0x17
        /*005a*/ 	.short	(.L_23 - .L_22)
.L_22:
        /*005c*/ 	.word	0x00000000
        /*0060*/ 	.short	0x0006
        /*0062*/ 	.short	0x0030
        /*0064*/ 	.byte	0x00, 0xf4, 0x21, 0x00


	//----- nvinfo : EIATTR_KPARAM_INFO
	.align		4
.L_23:
        /*0068*/ 	.byte	0x04, 0x17
        /*006a*/ 	.short	(.L_25 - .L_24)
.L_24:
        /*006c*/ 	.word	0x00000000
        /*0070*/ 	.short	0x0005
        /*0072*/ 	.short	0x0028
        /*0074*/ 	.byte	0x00, 0xf4, 0x21, 0x00


	//----- nvinfo : EIATTR_KPARAM_INFO
	.align		4
.L_25:
        /*0078*/ 	.byte	0x04, 0x17
        /*007a*/ 	.short	(.L_27 - .L_26)
.L_26:
        /*007c*/ 	.word	0x00000000
        /*0080*/ 	.short	0x0004
        /*0082*/ 	.short	0x0020
        /*0084*/ 	.byte	0x00, 0xf4, 0x21, 0x00


	//----- nvinfo : EIATTR_KPARAM_INFO
	.align		4
.L_27:
        /*0088*/ 	.byte	0x04, 0x17
        /*008a*/ 	.short	(.L_29 - .L_28)
.L_28:
        /*008c*/ 	.word	0x00000000
        /*0090*/ 	.short	0x0003
        /*0092*/ 	.short	0x0018
        /*0094*/ 	.byte	0x00, 0xf4, 0x21, 0x00


	//----- nvinfo : EIATTR_KPARAM_INFO
	.align		4
.L_29:
        /*0098*/ 	.byte	0x04, 0x17
        /*009a*/ 	.short	(.L_31 - .L_30)
.L_30:
        /*009c*/ 	.word	0x00000000
        /*00a0*/ 	.short	0x0002
        /*00a2*/ 	.short	0x0010
        /*00a4*/ 	.byte	0x00, 0xf4, 0x21, 0x00


	//----- nvinfo : EIATTR_KPARAM_INFO
	.align		4
.L_31:
        /*00a8*/ 	.byte	0x04, 0x17
        /*00aa*/ 	.short	(.L_33 - .L_32)
.L_32:
        /*00ac*/ 	.word	0x00000000
        /*00b0*/ 	.short	0x0001
        /*00b2*/ 	.short	0x0008
        /*00b4*/ 	.byte	0x00, 0xf4, 0x21, 0x00


	//----- nvinfo : EIATTR_KPARAM_INFO
	.align		4
.L_33:
        /*00b8*/ 	.byte	0x04, 0x17
        /*00ba*/ 	.short	(.L_35 - .L_34)
.L_34:
        /*00bc*/ 	.word	0x00000000
        /*00c0*/ 	.short	0x0000
        /*00c2*/ 	.short	0x0000
        /*00c4*/ 	.byte	0x00, 0xf4, 0x21, 0x00


	//----- nvinfo : EIATTR_SPARSE_MMA_MASK
	.align		4
.L_35:
        /*00c8*/ 	.byte	0x03, 0x50
        /*00ca*/ 	.short	0x0000


	//----- nvinfo : EIATTR_MAXREG_COUNT
	.align		4
        /*00cc*/ 	.byte	0x03, 0x1b
        /*00ce*/ 	.short	0x00ff


	//----- nvinfo : EIATTR_EXIT_INSTR_OFFSETS
	.align		4
        /*00d0*/ 	.byte	0x04, 0x1c
        /*00d2*/ 	.short	(.L_37 - .L_36)


	//   ....[0]....
.L_36:
        /*00d4*/ 	.word	0x00000c90


	//----- nvinfo : EIATTR_REQNTID
	.align		4
.L_37:
        /*00d8*/ 	.byte	0x04, 0x10
        /*00da*/ 	.short	(.L_39 - .L_38)
.L_38:
        /*00dc*/ 	.word	0x00000080
        /*00e0*/ 	.word	0x00000001
        /*00e4*/ 	.word	0x00000001


	//----- nvinfo : EIATTR_CBANK_PARAM_SIZE
	.align		4
.L_39:
        /*00e8*/ 	.byte	0x03, 0x19
        /*00ea*/ 	.short	0x005c


	//----- nvinfo : EIATTR_PARAM_CBANK
	.align		4
        /*00ec*/ 	.byte	0x04, 0x0a
        /*00ee*/ 	.short	(.L_41 - .L_40)
	.align		4
.L_40:
        /*00f0*/ 	.word	index@(.nv.constant0.triton_poi_fused__native_batch_norm_legit_no_training_add_relu_21)
        /*00f4*/ 	.short	0x0210
        /*00f6*/ 	.short	0x005c


	//----- nvinfo : EIATTR_SW_WAR
	.align		4
.L_41:
        /*00f8*/ 	.byte	0x04, 0x36
        /*00fa*/ 	.short	(.L_43 - .L_42)
.L_42:
        /*00fc*/ 	.word	0x00000008
.L_43:


//--------------------- .nv.callgraph             --------------------------
	.section	.nv.callgraph,"",@"SHT_CUDA_CALLGRAPH"
	.align	4
	.sectionentsize	8
	.align		4
        /*0000*/ 	.word	0x00000000
	.align		4
        /*0004*/ 	.word	0xffffffff
	.align		4
        /*0008*/ 	.word	0x00000000
	.align		4
        /*000c*/ 	.word	0xfffffffe
	.align		4
        /*0010*/ 	.word	0x00000000
	.align		4
        /*0014*/ 	.word	0xfffffffd
	.align		4
        /*0018*/ 	.word	0x00000000
	.align		4
        /*001c*/ 	.word	0xfffffffc


//--------------------- .nv.constant4             --------------------------
	.section	.nv.constant4,"a",@progbits
	.align	8
	.align		8
.nv.constant4:
        /*0000*/ 	.dword	_$_str
	.align		8
        /*0008*/ 	.dword	_$_str_$_2


//--------------------- .text.triton_poi_fused__native_batch_norm_legit_no_training_add_relu_21 --------------------------
	.section	.text.triton_poi_fused__native_batch_norm_legit_no_training_add_relu_21,"ax",@progbits
	.align	128
        .global         triton_poi_fused__native_batch_norm_legit_no_training_add_relu_21
        .type           triton_poi_fused__native_batch_norm_legit_no_training_add_relu_21,@function
        .size           triton_poi_fused__native_batch_norm_legit_no_training_add_relu_21,(.L_x_1 - triton_poi_fused__native_batch_norm_legit_no_training_add_relu_21)
        .other          triton_poi_fused__native_batch_norm_legit_no_training_add_relu_21,@"STO_CUDA_ENTRY STV_DEFAULT"
triton_poi_fused__native_batch_norm_legit_no_training_add_relu_21:
.text.triton_poi_fused__native_batch_norm_legit_no_training_add_relu_21:
[----:B------:R-:W-:Y:S01]  /*0000*/  LDC R1, c[0x0][0x28] ;  /* 0x00000a00ff017b82 */ /* 0x000fe20000000800 */
[----:B------:R-:W1:Y:S07]  /*0010*/  S2R R0, SR_TID.X ;  /* 0x0000000000007919 */ /* 0x000e6e0000002100 */
[----:B------:R-:W2:Y:S01]  /*0020*/  LDC.64 R24, c[0x0][0x228] ;  /* 0x00008a00ff187b82 */ /* 0x000ea20000000a00 */
[----:B------:R-:W-:Y:S01]  /*0030*/  ULDC.64 UR4, c[0x0][0x208] ;  /* 0x0000820000047ab9 */ /* 0x000fe20000000a00 */
[----:B------:R-:W3:Y:S06]  /*0040*/  S2R R5, SR_CTAID.X ;  /* 0x0000000000057919 */ /* 0x000eec0000002500 */
[----:B------:R-:W4:Y:S08]  /*0050*/  LDC.64 R12, c[0x0][0x220] ;  /* 0x00008800ff0c7b82 */ /* 0x000f300000000a00 */
[----:B------:R-:W5:Y:S08]  /*0060*/  LDC.64 R18, c[0x0][0x218] ;  /* 0x00008600ff127b82 */ /* 0x000f700000000a00 */
[----:B------:R-:W5:Y:S01]  /*0070*/  LDC.64 R20, c[0x0][0x230] ;  /* 0x00008c00ff147b82 */ /* 0x000f620000000a00 */
[----:B-1----:R-:W-:-:S07]  /*0080*/  SHF.L.U32 R0, R0, 0x2, RZ ;  /* 0x0000000200007819 */ /* 0x002fce00000006ff */
[----:B------:R-:W1:Y:S01]  /*0090*/  LDC.64 R16, c[0x0][0x238] ;  /* 0x00008e00ff107b82 */ /* 0x000e620000000a00 */
[----:B---3--:R-:W-:Y:S02]  /*00a0*/  SHF.R.S32.HI R3, RZ, 0x15, R5 ;  /* 0x00000015ff037819 */ /* 0x008fe40000011405 */
[----:B------:R-:W-:Y:S02]  /*00b0*/  LOP3.LUT R0, R0, 0x1fc, RZ, 0xc0, !PT ;  /* 0x000001fc00007812 */ /* 0x000fe400078ec0ff */
[----:B------:R-:W-:Y:S02]  /*00c0*/  SGXT R3, R3, 0x1 ;  /* 0x000000010303781a */ /* 0x000fe40000000200 */
[----:B------:R-:W-:-:S04]  /*00d0*/  LEA R2, R5, R0, 0xa ;  /* 0x0000000005027211 */ /* 0x000fc800078e50ff */
[----:B------:R-:W-:-:S04]  /*00e0*/  LEA.HI R3, R3, R2, RZ, 0x9 ;  /* 0x0000000203037211 */ /* 0x000fc800078f48ff */
[----:B------:R-:W-:-:S04]  /*00f0*/  LOP3.LUT R3, R3, 0xfffffe00, RZ, 0xc0, !PT ;  /* 0xfffffe0003037812 */ /* 0x000fc800078ec0ff */
[----:B------:R-:W-:-:S05]  /*0100*/  IADD3 R0, R2, -R3, RZ ;  /* 0x8000000302007210 */ /* 0x000fca0007ffe0ff */
[----:B--2---:R-:W-:-:S06]  /*0110*/  IMAD.WIDE R24, R0, 0x4, R24 ;  /* 0x0000000400187825 */ /* 0x004fcc00078e0218 */
[----:B------:R-:W2:Y:S01]  /*0120*/  LDG.E.EL.128 R24, desc[UR4][R24.64] ;  /* 0x0000000418187981 */ /* 0x000ea2000c2e1d00 */
[----:B----4-:R-:W-:Y:S01]  /*0130*/  IMAD.WIDE R12, R0, 0x4, R12 ;  /* 0x00000004000c7825 */ /* 0x010fe200078e020c */
[----:B------:R-:W-:-:S03]  /*0140*/  HFMA2.MMA R28, -RZ, RZ, 1.625, 0 ;  /* 0x3e800000ff1c7435 */ /* 0x000fc600000001ff */
[----:B-----5:R-:W-:Y:S02]  /*0150*/  IMAD.WIDE R18, R2, 0x4, R18 ;  /* 0x0000000402127825 */ /* 0x020fe400078e0212 */
[----:B------:R-:W3:Y:S04]  /*0160*/  LDG.E.EL.128 R12, desc[UR4][R12.64] ;  /* 0x000000040c0c7981 */ /* 0x000ee8000c2e1d00 */
[----:B------:R-:W3:Y:S04]  /*0170*/  LDG.E.128 R8, desc[UR4][R18.64] ;  /* 0x0000000412087981 */ /* 0x000ee8000c1e1d00 */
[----:B------:R4:W5:Y:S01]  /*0180*/  LDG.E.128 R4, desc[UR4][R18.64+0x800] ;  /* 0x0008000412047981 */ /* 0x000962000c1e1d00 */
[----:B0-----:R-:W-:-:S04]  /*0190*/  IMAD.WIDE R20, R0, 0x4, R20 ;  /* 0x0000000400147825 */ /* 0x001fc800078e0214 */
[----:B-1----:R-:W-:Y:S02]  /*01a0*/  IMAD.WIDE R16, R0, 0x4, R16 ;  /* 0x0000000400107825 */ /* 0x002fe400078e0210 */
[----:B------:R-:W3:Y:S02]  /*01b0*/  LDG.E.EL.128 R20, desc[UR4][R20.64] ;  /* 0x0000000414147981 */ /* 0x000ee4000c2e1d00 */
[----:B--2---:R-:W-:-:S04]  /*01c0*/  FADD R3, R24, 9.9999997473787516356e-06 ;  /* 0x3727c5ac18037421 */ /* 0x004fc80000000000 */
[----:B------:R-:W0:Y:S02]  /*01d0*/  MUFU.SQRT R29, R3 ;  /* 0x00000003001d7308 */ /* 0x000e240000002000 */
[C---:B0-----:R-:W-:Y:S02]  /*01e0*/  FSETP.GT.AND P0, PT, R29.reuse, 8.50705917302346158658e+37, PT ;  /* 0x7e8000001d00780b */ /* 0x041fe40003f04000 */
[----:B------:R-:W-:-:S11]  /*01f0*/  FSETP.GEU.AND P1, PT, R29, 1.175494350822287508e-38, PT ;  /* 0x008000001d00780b */ /* 0x000fd60003f2e000 */
[----:B------:R-:W-:-:S04]  /*0200*/  @P0 FMUL R29, R29, 0.25 ;  /* 0x3e8000001d1d0820 */ /* 0x000fc80000400000 */
[----:B------:R-:W-:Y:S01]  /*0210*/  @!P1 FMUL R29, R29, 16777216 ;  /* 0x4b8000001d1d9820 */ /* 0x000fe20000400000 */
[----:B----4-:R-:W-:-:S05]  /*0220*/  FSEL R18, R28, 1, P0 ;  /* 0x3f8000001c127808 */ /* 0x010fca0000000000 */
[----:B------:R-:W0:Y:S01]  /*0230*/  MUFU.RCP R29, R29 ;  /* 0x0000001d001d7308 */ /* 0x000e220000001000 */
[----:B------:R-:W-:-:S04]  /*0240*/  @!P1 FMUL R18, R18, 16777216 ;  /* 0x4b80000012129820 */ /* 0x000fc80000400000 */
[----:B0-----:R-:W-:Y:S02]  /*0250*/  FMUL R3, R29, R18 ;  /* 0x000000121d037220 */ /* 0x001fe40000400000 */
[----:B------:R-:W2:Y:S01]  /*0260*/  LDG.E.EL.128 R16, desc[UR4][R16.64] ;  /* 0x0000000410107981 */ /* 0x000ea2000c2e1d00 */
[----:B------:R-:W-:-:S04]  /*0270*/  FADD R25, R25, 9.9999997473787516356e-06 ;  /* 0x3727c5ac19197421 */ /* 0x000fc80000000000 */
[----:B------:R-:W0:Y:S01]  /*0280*/  MUFU.SQRT R24, R25 ;  /* 0x0000001900187308 */ /* 0x000e220000002000 */
[----:B------:R-:W-:-:S07]  /*0290*/  FADD R26, R26, 9.9999997473787516356e-06 ;  /* 0x3727c5ac1a1a7421 */ /* 0x000fce0000000000 */
[----:B------:R-:W1:Y:S01]  /*02a0*/  MUFU.SQRT R26, R26 ;  /* 0x0000001a001a7308 */ /* 0x000e620000002000 */
[C---:B0-----:R-:W-:Y:S02]  /*02b0*/  FSETP.GT.AND P0, PT, R24.reuse, 8.50705917302346158658e+37, PT ;  /* 0x7e8000001800780b */ /* 0x041fe40003f04000 */
[----:B------:R-:W-:Y:S01]  /*02c0*/  FSETP.GEU.AND P3, PT, R24, 1.175494350822287508e-38, PT ;  /* 0x008000001800780b */ /* 0x000fe20003f6e000 */
[----:B------:R-:W-:-:S04]  /*02d0*/  FADD R27, R27, 9.9999997473787516356e-06 ;  /* 0x3727c5ac1b1b7421 */ /* 0x000fc80000000000 */
[----:B------:R-:W0:Y:S06]  /*02e0*/  MUFU.SQRT R29, R27 ;  /* 0x0000001b001d7308 */ /* 0x000e2c0000002000 */
[----:B------:R-:W-:Y:S01]  /*02f0*/  @P0 FMUL R24, R24, 0.25 ;  /* 0x3e80000018180820 */ /* 0x000fe20000400000 */
[----:B-1----:R-:W-:-:S03]  /*0300*/  FSETP.GT.AND P1, PT, R26, 8.50705917302346158658e+37, PT ;  /* 0x7e8000001a00780b */ /* 0x002fc60003f24000 */
[----:B------:R-:W-:Y:S01]  /*0310*/  @!P3 FMUL R24, R24, 16777216 ;  /* 0x4b8000001818b820 */ /* 0x000fe20000400000 */
[--C-:B---3--:R-:W-:Y:S01]  /*0320*/  FADD R8, R8, -R12.reuse ;  /* 0x8000000c08087221 */ /* 0x108fe20000000000 */
[----:B-----5:R-:W-:Y:S02]  /*0330*/  FADD R4, R4, -R12 ;  /* 0x8000000c04047221 */ /* 0x020fe40000000000 */
[----:B------:R-:W1:Y:S01]  /*0340*/  MUFU.RCP R12, R24 ;  /* 0x00000018000c7308 */ /* 0x000e620000001000 */
[----:B------:R-:W-:Y:S02]  /*0350*/  FSETP.GEU.AND P4, PT, R26, 1.175494350822287508e-38, PT ;  /* 0x008000001a00780b */ /* 0x000fe40003f8e000 */
[----:B------:R-:W-:Y:S02]  /*0360*/  FSEL R25, R28, 1, P0 ;  /* 0x3f8000001c197808 */ /* 0x000fe40000000000 */
[----:B0-----:R-:W-:Y:S01]  /*0370*/  FSETP.GT.AND P2, PT, R29, 8.50705917302346158658e+37, PT ;  /* 0x7e8000001d00780b */ /* 0x001fe20003f44000 */
[----:B------:R-:W-:-:S02]  /*0380*/  @P1 FMUL R26, R26, 0.25 ;  /* 0x3e8000001a1a1820 */ /* 0x000fc40000400000 */
[----:B------:R-:W-:Y:S01]  /*0390*/  @!P3 FMUL R25, R25, 16777216 ;  /* 0x4b8000001919b820 */ /* 0x000fe20000400000 */
[----:B------:R-:W-:Y:S01]  /*03a0*/  FMUL R8, R3, R8 ;  /* 0x0000000803087220 */ /* 0x000fe20000400000 */
[----:B------:R-:W-:Y:S01]  /*03b0*/  FSETP.GEU.AND P0, PT, R29, 1.175494350822287508e-38, PT ;  /* 0x008000001d00780b */ /* 0x000fe20003f0e000 */
[----:B------:R-:W-:-:S03]  /*03c0*/  FMUL R4, R3, R4 ;  /* 0x0000000403047220 */ /* 0x000fc60000400000 */
[----:B------:R-:W-:Y:S01]  /*03d0*/  @!P4 FMUL R26, R26, 16777216 ;  /* 0x4b8000001a1ac820 */ /* 0x000fe20000400000 */
[----:B-1----:R-:W-:Y:S02]  /*03e0*/  FMUL R12, R12, R25 ;  /* 0x000000190c0c7220 */ /* 0x002fe40000400000 */
[----:B------:R-:W0:Y:S01]  /*03f0*/  LDC.64 R24, c[0x0][0x250] ;  /* 0x00009400ff187b82 */ /* 0x000e220000000a00 */
[----:B------:R-:W-:Y:S01]  /*0400*/  @P2 FMUL R29, R29, 0.25 ;  /* 0x3e8000001d1d2820 */ /* 0x000fe20000400000 */
[----:B------:R-:W-:-:S04]  /*0410*/  FSEL R27, R28, 1, P1 ;  /* 0x3f8000001c1b7808 */ /* 0x000fc80000800000 */
[----:B------:R-:W-:Y:S01]  /*0420*/  @!P0 FMUL R29, R29, 16777216 ;  /* 0x4b8000001d1d8820 */ /* 0x000fe20000400000 */
[----:B------:R-:W-:Y:S01]  /*0430*/  @!P4 FMUL R27, R27, 16777216 ;  /* 0x4b8000001b1bc820 */ /* 0x000fe20000400000 */
[----:B0-----:R-:W-:-:S04]  /*0440*/  IMAD.WIDE R24, R0, 0x4, R24 ;  /* 0x0000000400187825 */ /* 0x001fc800078e0218 */
[C-C-:B--2---:R-:W-:Y:S02]  /*0450*/  FFMA R3, R20.reuse, R8, R16.reuse ;  /* 0x0000000814037223 */ /* 0x144fe40000000010 */
[----:B------:R-:W0:Y:S01]  /*0460*/  MUFU.RCP R8, R26 ;  /* 0x0000001a00087308 */ /* 0x000e220000001000 */
[----:B------:R-:W-:-:S07]  /*0470*/  FFMA R16, R20, R4, R16 ;  /* 0x0000000414107223 */ /* 0x000fce0000000010 */
[----:B------:R-:W1:Y:S01]  /*0480*/  MUFU.RCP R4, R29 ;  /* 0x0000001d00047308 */ /* 0x000e620000001000 */
[----:B0-----:R-:W-:Y:S01]  /*0490*/  FMUL R8, R8, R27 ;  /* 0x0000001b08087220 */ /* 0x001fe20000400000 */
[----:B------:R-:W-:-:S05]  /*04a0*/  FSEL R27, R28, 1, P2 ;  /* 0x3f8000001c1b7808 */ /* 0x000fca0001000000 */
[----:B------:R-:W-:-:S04]  /*04b0*/  @!P0 FMUL R27, R27, 16777216 ;  /* 0x4b8000001b1b8820 */ /* 0x000fc80000400000 */
[----:B-1----:R-:W-:Y:S02]  /*04c0*/  FMUL R4, R4, R27 ;  /* 0x0000001b04047220 */ /* 0x002fe40000400000 */
[----:B------:R-:W2:Y:S01]  /*04d0*/  LDG.E.EL.128 R24, desc[UR4][R24.64] ;  /* 0x0000000418187981 */ /* 0x000ea2000c2e1d00 */
[--C-:B------:R-:W-:Y:S01]  /*04e0*/  FADD R20, R5, -R13.reuse ;  /* 0x8000000d05147221 */ /* 0x100fe20000000000 */
[----:B------:R-:W-:Y:S01]  /*04f0*/  FADD R9, R9, -R13 ;  /* 0x8000000d09097221 */ /* 0x000fe20000000000 */
[----:B------:R-:W-:Y:S01]  /*0500*/  FADD R10, R10, -R14 ;  /* 0x8000000e0a0a7221 */ /* 0x000fe20000000000 */
[--C-:B------:R-:W-:Y:S01]  /*0510*/  FADD R11, R11, -R15.reuse ;  /* 0x8000000f0b0b7221 */ /* 0x100fe20000000000 */
[----:B------:R-:W-:Y:S01]  /*0520*/  FADD R7, R7, -R15 ;  /* 0x8000000f07077221 */ /* 0x000fe20000000000 */
[----:B--2---:R-:W-:Y:S01]  /*0530*/  FADD R5, R24, 9.9999997473787516356e-06 ;  /* 0x3727c5ac18057421 */ /* 0x004fe20000000000 */
[----:B------:R-:W-:-:S05]  /*0540*/  FADD R13, R25, 9.9999997473787516356e-06 ;  /* 0x3727c5ac190d7421 */ /* 0x000fca0000000000 */
[----:B------:R-:W0:Y:S08]  /*0550*/  MUFU.SQRT R5, R5 ;  /* 0x0000000500057308 */ /* 0x000e300000002000 */
[----:B------:R-:W1:Y:S01]  /*0560*/  MUFU.SQRT R13, R13 ;  /* 0x0000000d000d7308 */ /* 0x000e620000002000 */
[----:B------:R-:W-:Y:S01]  /*0570*/  FADD R27, R27, 9.9999997473787516356e-06 ;  /* 0x3727c5ac1b1b7421 */ /* 0x000fe20000000000 */
[----:B------:R-:W-:Y:S01]  /*0580*/  FADD R26, R26, 9.9999997473787516356e-06 ;  /* 0x3727c5ac1a1a7421 */ /* 0x000fe20000000000 */
[----:B------:R-:W-:Y:S01]  /*0590*/  FADD R24, R6, -R14 ;  /* 0x8000000e06187221 */ /* 0x000fe20000000000 */
[----:B0-----:R-:W-:-:S04]  /*05a0*/  FSETP.GT.AND P6, PT, R5, 8.50705917302346158658e+37, PT ;  /* 0x7e8000000500780b */ /* 0x001fc80003fc4000 */
[----:B------:R-:W0:Y:S01]  /*05b0*/  MUFU.SQRT R6, R27 ;  /* 0x0000001b00067308 */ /* 0x000e220000002000 */
[----:B------:R-:W-:Y:S02]  /*05c0*/  FSETP.GEU.AND P5, PT, R5, 1.175494350822287508e-38, PT ;  /* 0x008000000500780b */ /* 0x000fe40003fae000 */
[----:B-1----:R-:W-:-:S05]  /*05d0*/  FSETP.GT.AND P4, PT, R13, 8.50705917302346158658e+37, PT ;  /* 0x7e8000000d00780b */ /* 0x002fca0003f84000 */
[----:B------:R1:W2:Y:S01]  /*05e0*/  MUFU.SQRT R14, R26 ;  /* 0x0000001a000e7308 */ /* 0x0002a20000002000 */
[----:B------:R-:W-:Y:S01]  /*05f0*/  FSETP.GEU.AND P1, PT, R13, 1.175494350822287508e-38, PT ;  /* 0x008000000d00780b */ /* 0x000fe20003f2e000 */
[----:B------:R-:W-:-:S04]  /*0600*/  @P6 FMUL R5, R5, 0.25 ;  /* 0x3e80000005056820 */ /* 0x000fc80000400000 */
[----:B------:R-:W-:Y:S01]  /*0610*/  @!P5 FMUL R5, R5, 16777216 ;  /* 0x4b8000000505d820 */ /* 0x000fe20000400000 */
[----:B0-----:R-:W-:Y:S01]  /*0620*/  FSETP.GT.AND P2, PT, R6, 8.50705917302346158658e+37, PT ;  /* 0x7e8000000600780b */ /* 0x001fe20003f44000 */
[C---:B-1----:R-:W-:Y:S01]  /*0630*/  FMUL R26, R12.reuse, R9 ;  /* 0x000000090c1a7220 */ /* 0x042fe20000400000 */
[----:B------:R-:W-:Y:S01]  /*0640*/  @P4 FMUL R13, R13, 0.25 ;  /* 0x3e8000000d0d4820 */ /* 0x000fe20000400000 */
[----:B------:R0:W1:Y:S01]  /*0650*/  MUFU.RCP R9, R5 ;  /* 0x0000000500097308 */ /* 0x0000620000001000 */
[----:B------:R-:W-:Y:S01]  /*0660*/  FMUL R12, R12, R20 ;  /* 0x000000140c0c7220 */ /* 0x000fe20000400000 */
[C---:B--2---:R-:W-:Y:S02]  /*0670*/  FSETP.GT.AND P3, PT, R14.reuse, 8.50705917302346158658e+37, PT ;  /* 0x7e8000000e00780b */ /* 0x044fe40003f64000 */
[----:B------:R-:W-:Y:S01]  /*0680*/  @!P1 FMUL R13, R13, 16777216 ;  /* 0x4b8000000d0d9820 */ /* 0x000fe20000400000 */
[----:B------:R-:W-:Y:S01]  /*0690*/  FSETP.GEU.AND P0, PT, R14, 1.175494350822287508e-38, PT ;  /* 0x008000000e00780b */ /* 0x000fe20003f0e000 */
[----:B------:R-:W-:Y:S01]  /*06a0*/  FFMA R20, R21, R26, R17 ;  /* 0x0000001a15147223 */ /* 0x000fe20000000011 */
[----:B0-----:R-:W-:-:S02]  /*06b0*/  FSEL R5, R28, 1, P6 ;  /* 0x3f8000001c057808 */ /* 0x001fc40003000000 */
[----:B------:R-:W-:Y:S01]  /*06c0*/  FSETP.GEU.AND P6, PT, R6, 1.175494350822287508e-38, PT ;  /* 0x008000000600780b */ /* 0x000fe20003fce000 */
[----:B------:R-:W-:Y:S01]  /*06d0*/  FFMA R21, R21, R12, R17 ;  /* 0x0000000c15157223 */ /* 0x000fe20000000011 */
[----:B------:R0:W2:Y:S01]  /*06e0*/  MUFU.RCP R27, R13 ;  /* 0x0000000d001b7308 */ /* 0x0000a20000001000 */
[C---:B------:R-:W-:Y:S01]  /*06f0*/  FMUL R15, R8.reuse, R24 ;  /* 0x00000018080f7220 */ /* 0x040fe20000400000 */
[----:B------:R-:W-:Y:S01]  /*0700*/  FMUL R25, R8, R10 ;  /* 0x0000000a08197220 */ /* 0x000fe20000400000 */
[----:B------:R-:W-:Y:S02]  /*0710*/  FMUL R24, R4, R11 ;  /* 0x0000000b04187220 */ /* 0x000fe40000400000 */
[----:B------:R-:W3:Y:S01]  /*0720*/  LDC.64 R10, c[0x0][0x240] ;  /* 0x00009000ff0a7b82 */ /* 0x000ee20000000a00 */
[----:B------:R-:W-:Y:S01]  /*0730*/  @P2 FMUL R6, R6, 0.25 ;  /* 0x3e80000006062820 */ /* 0x000fe20000400000 */
[----:B------:R-:W-:-:S06]  /*0740*/  @P3 FMUL R14, R14, 0.25 ;  /* 0x3e8000000e0e3820 */ /* 0x000fcc0000400000 */
[----:B0-----:R-:W0:Y:S01]  /*0750*/  LDC.64 R12, c[0x0][0x248] ;  /* 0x00009200ff0c7b82 */ /* 0x001e220000000a00 */
[----:B------:R-:W-:Y:S01]  /*0760*/  @!P6 FMUL R6, R6, 16777216 ;  /* 0x4b8000000606e820 */ /* 0x000fe20000400000 */
[----:B------:R-:W-:-:S04]  /*0770*/  @!P0 FMUL R14, R14, 16777216 ;  /* 0x4b8000000e0e8820 */ /* 0x000fc80000400000 */
[----:B------:R3:W4:Y:S01]  /*0780*/  MUFU.RCP R26, R14 ;  /* 0x0000000e001a7308 */ /* 0x0007220000001000 */
[----:B------:R-:W-:Y:S01]  /*0790*/  FMUL R17, R4, R7 ;  /* 0x0000000704117220 */ /* 0x000fe20000400000 */
[C-C-:B------:R-:W-:Y:S01]  /*07a0*/  FFMA R25, R22.reuse, R25, R18.reuse ;  /* 0x0000001916197223 */ /* 0x140fe20000000012 */
[----:B------:R-:W-:-:S05]  /*07b0*/  FFMA R18, R22, R15, R18 ;  /* 0x0000000f16127223 */ /* 0x000fca0000000012 */
[----:B------:R-:W5:Y:S01]  /*07c0*/  MUFU.RCP R6, R6 ;  /* 0x0000000600067308 */ /* 0x000f620000001000 */
[----:B------:R-:W-:Y:S01]  /*07d0*/  @!P5 FMUL R5, R5, 16777216 ;  /* 0x4b8000000505d820 */ /* 0x000fe20000400000 */
[C---:B------:R-:W-:Y:S02]  /*07e0*/  FSEL R7, R28.reuse, 1, P4 ;  /* 0x3f8000001c077808 */ /* 0x040fe40002000000 */
[C---:B------:R-:W-:Y:S02]  /*07f0*/  FSEL R4, R28.reuse, 1, P3 ;  /* 0x3f8000001c047808 */ /* 0x040fe40001800000 */
[----:B------:R-:W-:Y:S01]  /*0800*/  FSEL R22, R28, 1, P2 ;  /* 0x3f8000001c167808 */ /* 0x000fe20001000000 */
[----:B-1----:R-:W-:Y:S01]  /*0810*/  FMUL R28, R9, R5 ;  /* 0x00000005091c7220 */ /* 0x002fe20000400000 */
[----:B------:R-:W-:Y:S01]  /*0820*/  @!P1 FMUL R7, R7, 16777216 ;  /* 0x4b80000007079820 */ /* 0x000fe20000400000 */
[----:B------:R-:W-:Y:S01]  /*0830*/  @!P0 FMUL R4, R4, 16777216 ;  /* 0x4b80000004048820 */ /* 0x000fe20000400000 */
[----:B0-----:R-:W-:-:S04]  /*0840*/  IMAD.WIDE R8, R0, 0x4, R12 ;  /* 0x0000000400087825 */ /* 0x001fc800078e020c */
[----:B------:R-:W-:Y:S01]  /*0850*/  @!P6 FMUL R22, R22, 16777216 ;  /* 0x4b8000001616e820 */ /* 0x000fe20000400000 */
[----:B---3--:R-:W-:-:S04]  /*0860*/  IMAD.WIDE R14, R2, 0x4, R10 ;  /* 0x00000004020e7825 */ /* 0x008fc800078e020a */
[----:B--2---:R-:W-:Y:S01]  /*0870*/  FMUL R27, R27, R7 ;  /* 0x000000071b1b7220 */ /* 0x004fe20000400000 */
[----:B----4-:R-:W-:Y:S01]  /*0880*/  FMUL R26, R26, R4 ;  /* 0x000000041a1a7220 */ /* 0x010fe20000400000 */
[----:B-----5:R-:W-:Y:S01]  /*0890*/  FMUL R22, R6, R22 ;  /* 0x0000001606167220 */ /* 0x020fe20000400000 */
[----:B------:R-:W2:Y:S04]  /*08a0*/  LDG.E.EL.128 R8, desc[UR4][R8.64] ;  /* 0x0000000408087981 */ /* 0x000ea8000c2e1d00 */
[----:B------:R-:W2:Y:S04]  /*08b0*/  LDG.E.128 R4, desc[UR4][R14.64] ;  /* 0x000000040e047981 */ /* 0x000ea8000c1e1d00 */
[----:B------:R-:W3:Y:S01]  /*08c0*/  LDG.E.128 R12, desc[UR4][R14.64+0x800] ;  /* 0x000800040e0c7981 */ /* 0x000ee2000c1e1d00 */
[----:B--2---:R-:W-:Y:S01]  /*08d0*/  FADD R4, R4, -R8 ;  /* 0x8000000804047221 */ /* 0x004fe20000000000 */
[--C-:B------:R-:W-:Y:S01]  /*08e0*/  FADD R5, R5, -R9.reuse ;  /* 0x8000000905057221 */ /* 0x100fe20000000000 */
[----:B------:R-:W-:Y:S01]  /*08f0*/  FADD R6, R6, -R10 ;  /* 0x8000000a06067221 */ /* 0x000fe20000000000 */
[----:B---3--:R-:W-:Y:S01]  /*0900*/  FADD R8, R12, -R8 ;  /* 0x800000080c087221 */ /* 0x008fe20000000000 */
[----:B------:R-:W-:Y:S01]  /*0910*/  FADD R9, R13, -R9 ;  /* 0x800000090d097221 */ /* 0x000fe20000000000 */
[----:B------:R-:W-:Y:S01]  /*0920*/  FADD R10, R14, -R10 ;  /* 0x8000000a0e0a7221 */ /* 0x000fe20000000000 */
[C---:B------:R-:W-:Y:S01]  /*0930*/  FMUL R13, R28.reuse, R4 ;  /* 0x000000041c0d7220 */ /* 0x040fe20000400000 */
[C---:B------:R-:W-:Y:S01]  /*0940*/  FMUL R14, R27.reuse, R5 ;  /* 0x000000051b0e7220 */ /* 0x040fe20000400000 */
[----:B------:R-:W-:Y:S01]  /*0950*/  FMUL R28, R28, R8 ;  /* 0x000000081c1c7220 */ /* 0x000fe20000400000 */
[----:B------:R-:W-:Y:S01]  /*0960*/  FMUL R27, R27, R9 ;  /* 0x000000091b1b7220 */ /* 0x000fe20000400000 */
[----:B------:R-:W0:Y:S08]  /*0970*/  LDC.64 R4, c[0x0][0x258] ;  /* 0x00009600ff047b82 */ /* 0x000e300000000a00 */
[----:B------:R-:W1:Y:S01]  /*0980*/  LDC.64 R8, c[0x0][0x260] ;  /* 0x00009800ff087b82 */ /* 0x000e620000000a00 */
[--C-:B------:R-:W-:Y:S01]  /*0990*/  FADD R12, R7, -R11.reuse ;  /* 0x8000000b070c7221 */ /* 0x100fe20000000000 */
[----:B------:R-:W-:Y:S01]  /*09a0*/  FADD R15, R15, -R11 ;  /* 0x8000000b0f0f7221 */ /* 0x000fe20000000000 */
[----:B0-----:R-:W-:-:S04]  /*09b0*/  IMAD.WIDE R4, R0, 0x4, R4 ;  /* 0x0000000400047825 */ /* 0x001fc800078e0204 */
[----:B-1----:R-:W-:-:S04]  /*09c0*/  IMAD.WIDE R8, R0, 0x4, R8 ;  /* 0x0000000400087825 */ /* 0x002fc800078e0208 */
[C---:B------:R-:W-:Y:S01]  /*09d0*/  FMUL R0, R26.reuse, R6 ;  /* 0x000000061a007220 */ /* 0x040fe20000400000 */
[----:B------:R-:W-:Y:S01]  /*09e0*/  FMUL R26, R26, R10 ;  /* 0x0000000a1a1a7220 */ /* 0x000fe20000400000 */
[----:B------:R-:W2:Y:S04]  /*09f0*/  LDG.E.EL.128 R4, desc[UR4][R4.64] ;  /* 0x0000000404047981 */ /* 0x000ea8000c2e1d00 */
[----:B------:R-:W2:Y:S01]  /*0a00*/  LDG.E.EL.128 R8, desc[UR4][R8.64] ;  /* 0x0000000408087981 */ /* 0x000ea2000c2e1d00 */
[C-C-:B------:R-:W-:Y:S01]  /*0a10*/  FFMA R24, R23.reuse, R24, R19.reuse ;  /* 0x0000001817187223 */ /* 0x140fe20000000013 */
[----:B------:R-:W-:Y:S01]  /*0a20*/  FFMA R17, R23, R17, R19 ;  /* 0x0000001117117223 */ /* 0x000fe20000000013 */
[C---:B------:R-:W-:Y:S01]  /*0a30*/  FMUL R12, R22.reuse, R12 ;  /* 0x0000000c160c7220 */ /* 0x040fe20000400000 */
[----:B------:R-:W-:Y:S01]  /*0a40*/  FMUL R22, R22, R15 ;  /* 0x0000000f16167220 */ /* 0x000fe20000400000 */
[C-C-:B--2---:R-:W-:Y:S01]  /*0a50*/  FFMA R23, R5.reuse, R14, R9.reuse ;  /* 0x0000000e05177223 */ /* 0x144fe20000000009 */
[C-C-:B------:R-:W-:Y:S01]  /*0a60*/  FFMA R13, R4.reuse, R13, R8.reuse ;  /* 0x0000000d040d7223 */ /* 0x140fe20000000008 */
[----:B------:R-:W-:Y:S01]  /*0a70*/  FFMA R19, R4, R28, R8 ;  /* 0x0000001c04137223 */ /* 0x000fe20000000008 */
[----:B------:R-:W-:-:S02]  /*0a80*/  FFMA R14, R5, R27, R9 ;  /* 0x0000001b050e7223 */ /* 0x000fc40000000009 */
[----:B------:R-:W0:Y:S01]  /*0a90*/  LDC.64 R4, c[0x0][0x210] ;  /* 0x00008400ff047b82 */ /* 0x000e220000000a00 */
[----:B------:R-:W-:Y:S01]  /*0aa0*/  FADD R8, R13, R3 ;  /* 0x000000030d087221 */ /* 0x000fe20000000000 */
[C-C-:B------:R-:W-:Y:S01]  /*0ab0*/  FFMA R0, R6.reuse, R0, R10.reuse ;  /* 0x0000000006007223 */ /* 0x140fe2000000000a */
[----:B------:R-:W-:Y:S01]  /*0ac0*/  FFMA R15, R6, R26, R10 ;  /* 0x0000001a060f7223 */ /* 0x000fe2000000000a */
[C-C-:B------:R-:W-:Y:S01]  /*0ad0*/  FFMA R9, R7.reuse, R12, R11.reuse ;  /* 0x0000000c07097223 */ /* 0x140fe2000000000b */
[----:B------:R-:W-:Y:S01]  /*0ae0*/  FFMA R22, R7, R22, R11 ;  /* 0x0000001607167223 */ /* 0x000fe2000000000b */
[----:B------:R-:W-:Y:S01]  /*0af0*/  FSETP.GEU.AND P6, PT, R3, -R13, PT ;  /* 0x8000000d0300720b */ /* 0x000fe20003fce000 */
[----:B------:R-:W-:Y:S01]  /*0b00*/  FADD R10, R0, R25 ;  /* 0x00000019000a7221 */ /* 0x000fe20000000000 */
[----:B------:R-:W-:Y:S01]  /*0b10*/  FSETP.GEU.AND P5, PT, R20, -R23, PT ;  /* 0x800000171400720b */ /* 0x000fe20003fae000 */
[----:B------:R-:W-:Y:S01]  /*0b20*/  FADD R20, R23, R20 ;  /* 0x0000001417147221 */ /* 0x000fe20000000000 */
[----:B------:R-:W-:Y:S01]  /*0b30*/  FSETP.GEU.AND P3, PT, R16, -R19, PT ;  /* 0x800000131000720b */ /* 0x000fe20003f6e000 */
[----:B------:R-:W-:Y:S01]  /*0b40*/  FADD R16, R19, R16 ;  /* 0x0000001013107221 */ /* 0x000fe20000000000 */
[----:B------:R-:W-:Y:S01]  /*0b50*/  FSETP.GEU.AND P2, PT, R21, -R14, PT ;  /* 0x8000000e1500720b */ /* 0x000fe20003f4e000 */
[----:B------:R-:W-:Y:S01]  /*0b60*/  FADD R14, R14, R21 ;  /* 0x000000150e0e7221 */ /* 0x000fe20000000000 */
[----:B------:R-:W-:Y:S01]  /*0b70*/  FADD R6, R15, R18 ;  /* 0x000000120f067221 */ /* 0x000fe20000000000 */
[----:B------:R-:W-:Y:S01]  /*0b80*/  FADD R7, R22, R17 ;  /* 0x0000001116077221 */ /* 0x000fe20000000000 */
[----:B------:R-:W-:Y:S01]  /*0b90*/  FSEL R8, R8, RZ, P6 ;  /* 0x000000ff08087208 */ /* 0x000fe20003000000 */
[----:B------:R-:W-:Y:S01]  /*0ba0*/  FADD R11, R9, R24 ;  /* 0x00000018090b7221 */ /* 0x000fe20000000000 */
[----:B------:R-:W-:-:S02]  /*0bb0*/  FSETP.GEU.AND P4, PT, R25, -R0, PT ;  /* 0x800000001900720b */ /* 0x000fc40003f8e000 */
[----:B------:R-:W-:Y:S02]  /*0bc0*/  FSETP.GEU.AND P1, PT, R18, -R15, PT ;  /* 0x8000000f1200720b */ /* 0x000fe40003f2e000 */
[----:B------:R-:W-:Y:S02]  /*0bd0*/  FSETP.GEU.AND P0, PT, R17, -R22, PT ;  /* 0x800000161100720b */ /* 0x000fe40003f0e000 */
[----:B------:R-:W-:Y:S01]  /*0be0*/  FSETP.GEU.AND P6, PT, R24, -R9, PT ;  /* 0x800000091800720b */ /* 0x000fe20003fce000 */
[----:B0-----:R-:W-:Y:S01]  /*0bf0*/  IMAD.WIDE R2, R2, 0x4, R4 ;  /* 0x0000000402027825 */ /* 0x001fe200078e0204 */
[----:B------:R-:W-:Y:S02]  /*0c00*/  FSEL R9, R20, RZ, P5 ;  /* 0x000000ff14097208 */ /* 0x000fe40002800000 */
[----:B------:R-:W-:Y:S02]  /*0c10*/  FSEL R10, R10, RZ, P4 ;  /* 0x000000ff0a0a7208 */ /* 0x000fe40002000000 */
[----:B------:R-:W-:-:S02]  /*0c20*/  FSEL R4, R16, RZ, P3 ;  /* 0x000000ff10047208 */ /* 0x000fc40001800000 */
[----:B------:R-:W-:Y:S02]  /*0c30*/  FSEL R5, R14, RZ, P2 ;  /* 0x000000ff0e057208 */ /* 0x000fe40001000000 */
[----:B------:R-:W-:Y:S02]  /*0c40*/  FSEL R6, R6, RZ, P1 ;  /* 0x000000ff06067208 */ /* 0x000fe40000800000 */
[----:B------:R-:W-:Y:S02]  /*0c50*/  FSEL R11, R11, RZ, P6 ;  /* 0x000000ff0b0b7208 */ /* 0x000fe40003000000 */
[----:B------:R-:W-:-:S03]  /*0c60*/  FSEL R7, R7, RZ, P0 ;  /* 0x000000ff07077208 */ /* 0x000fc60000000000 */
[----:B------:R-:W-:Y:S04]  /*0c70*/  STG.E.128 desc[UR4][R2.64], R8 ;  /* 0x0000000802007986 */ /* 0x000fe8000c101d04 */
[----:B------:R-:W-:Y:S01]  /*0c80*/  STG.E.128 desc[UR4][R2.64+0x800], R4 ;  /* 0x0008000402007986 */ /* 0x000fe2000c101d04 */
[----:B------:R-:W-:Y:S05]  /*0c90*/  EXIT ;  /* 0x000000000000794d */ /* 0x000fea0003800000 */
.L_x_0:
[----:B------:R-:W-:-:S00]  /*0ca0*/  BRA `(.L_x_0) ;  /* 0xfffffffc00fc7947 */ /* 0x000fc0000383ffff */
[----:B------:R-:W-:-:S00]  /*0cb0*/  NOP ;  /* 0x0000000000007918 */ /* 0x000fc00000000000 */
        /* <DEDUP_REMOVED lines=12> */
.L_x_1:


//--------------------- .nv.global.init           --------------------------
	.section	.nv.global.init,"aw",@progbits
.nv.global.init:
	.type		_$_str,@object
	.size		_$_str,(_$_str_$_2 - _$_str)
_$_str:
        /*0000*/ 	.byte	0x5f, 0x5f, 0x43, 0x55, 0x44, 0x41, 0x5f, 0x46, 0x54, 0x5a, 0x00
	.type		_$_str_$_2,@object
	.size		_$_str_$_2,(.L_1 - _$_str_$_2)
_$_str_$_2:
        /*000b*/ 	.byte	0x5f, 0x5f, 0x43, 0x55, 0x44, 0x41, 0x5f, 0x50, 0x52, 0x45, 0x43, 0x5f, 0x53, 0x51, 0x52, 0x54
        /*001b*/ 	.byte	0x00
.L_1:


//--------------------- .nv.constant0.triton_poi_fused__native_batch_norm_legit_no_training_add_relu_21 --------------------------
	.section	.nv.constant0.triton_poi_fused__native_batch_norm_legit_no_training_add_relu_21,"a",@progbits
	.sectionflags	@""
	.align	4
.nv.constant0.triton_poi_fused__native_batch_norm_legit_no_training_add_relu_21:
	.zero		620
